//
// Generated by NVIDIA NVVM Compiler
//
// Compiler Build ID: CL-36424714
// Cuda compilation tools, release 13.0, V13.0.88
// Based on NVVM 20.0.0
//

.version 9.0
.target sm_100
.address_size 64

	// .globl	_Z15brent_kung_scanPiS_i
// _ZZ15brent_kung_scanPiS_iE4smem has been demoted

.visible .entry _Z15brent_kung_scanPiS_i(
	.param .u64 .ptr .align 1 _Z15brent_kung_scanPiS_i_param_0,
	.param .u64 .ptr .align 1 _Z15brent_kung_scanPiS_i_param_1,
	.param .u32 _Z15brent_kung_scanPiS_i_param_2
)
{
	.reg .pred 	%p<8>;
	.reg .b32 	%r<32>;
	.reg .b32 	%f<15>;
	.reg .b64 	%rd<7>;
	// demoted variable
	.shared .align 4 .b8 _ZZ15brent_kung_scanPiS_iE4smem[64];
	ld.param.u64 	%rd2, [_Z15brent_kung_scanPiS_i_param_0];
	ld.param.u32 	%r10, [_Z15brent_kung_scanPiS_i_param_2];
	cvta.to.global.u64 	%rd1, %rd2;
	mov.u32 	%r11, %ctaid.x;
	mov.u32 	%r1, %ntid.x;
	mul.lo.s32 	%r12, %r11, %r1;
	shl.b32 	%r13, %r12, 1;
	mov.u32 	%r2, %tid.x;
	add.s32 	%r3, %r13, %r2;
	setp.ge.s32 	%p1, %r3, %r10;
	shl.b32 	%r14, %r2, 2;
	mov.u32 	%r15, _ZZ15brent_kung_scanPiS_iE4smem;
	add.s32 	%r4, %r15, %r14;
	@%p1 bra 	$L__BB0_2;
	mul.wide.s32 	%rd3, %r3, 4;
	add.s64 	%rd4, %rd1, %rd3;
	ld.global.u32 	%r16, [%rd4];
	cvt.rn.f32.s32 	%f1, %r16;
	st.shared.f32 	[%r4], %f1;
$L__BB0_2:
	add.s32 	%r5, %r3, %r1;
	setp.ge.u32 	%p2, %r5, %r10;
	@%p2 bra 	$L__BB0_4;
	mul.wide.u32 	%rd5, %r5, 4;
	add.s64 	%rd6, %rd1, %rd5;
	ld.global.u32 	%r17, [%rd6];
	cvt.rn.f32.s32 	%f2, %r17;
	shl.b32 	%r18, %r1, 2;
	add.s32 	%r19, %r4, %r18;
	st.shared.f32 	[%r19], %f2;
$L__BB0_4:
	shl.b32 	%r21, %r2, 1;
	add.s32 	%r6, %r21, 2;
	mov.b32 	%r31, 1;
$L__BB0_5:
	bar.sync 	0;
	mul.lo.s32 	%r8, %r31, %r6;
	setp.gt.u32 	%p3, %r8, 16;
	@%p3 bra 	$L__BB0_7;
	sub.s32 	%r22, %r8, %r31;
	shl.b32 	%r23, %r22, 2;
	add.s32 	%r25, %r15, %r23;
	ld.shared.f32 	%f3, [%r25+-4];
	shl.b32 	%r26, %r31, 2;
	add.s32 	%r27, %r25, %r26;
	ld.shared.f32 	%f4, [%r27+-4];
	add.f32 	%f5, %f3, %f4;
	st.shared.f32 	[%r27+-4], %f5;
$L__BB0_7:
	shl.b32 	%r31, %r31, 1;
	setp.le.u32 	%p4, %r31, %r1;
	@%p4 bra 	$L__BB0_5;
	bar.sync 	0;
	setp.ne.s32 	%p5, %r2, 0;
	@%p5 bra 	$L__BB0_10;
	ld.shared.f32 	%f6, [_ZZ15brent_kung_scanPiS_iE4smem+28];
	ld.shared.f32 	%f7, [_ZZ15brent_kung_scanPiS_iE4smem+44];
	add.f32 	%f8, %f6, %f7;
	st.shared.f32 	[_ZZ15brent_kung_scanPiS_iE4smem+44], %f8;
$L__BB0_10:
	bar.sync 	0;
	setp.gt.u32 	%p6, %r2, 2;
	@%p6 bra 	$L__BB0_12;
	mad.lo.s32 	%r28, %r2, 12, %r4;
	ld.shared.f32 	%f9, [%r28+12];
	ld.shared.f32 	%f10, [%r28+20];
	add.f32 	%f11, %f9, %f10;
	st.shared.f32 	[%r28+20], %f11;
$L__BB0_12:
	bar.sync 	0;
	setp.gt.u32 	%p7, %r2, 6;
	@%p7 bra 	$L__BB0_14;
	add.s32 	%r30, %r4, %r14;
	ld.shared.f32 	%f12, [%r30+4];
	ld.shared.f32 	%f13, [%r30+8];
	add.f32 	%f14, %f12, %f13;
	st.shared.f32 	[%r30+8], %f14;
$L__BB0_14:
	bar.sync 	0;
	bra.uni 	$L__BB0_14;

}


// ===== COMPILED SASS (sm_100) =====

	.target	sm_100

	.elftype	@"ET_EXEC"


//--------------------- .note.nv.tkinfo           --------------------------
	.section	.note.nv.tkinfo,"",@"SHT_NOTE"
	.sectionflags	@"SHF_NOTE_NV_TKINFO"
	.tkinfo
        /*0018*/ 	.word	0x00000002
        /*0030*/ 	.string	""
        /*0030*/ 	.string	"ptxas"
        /*0030*/ 	.string	"Cuda compilation tools, release 13.0, V13.0.88"
        /*0030*/ 	.string	"Build cuda_13.0.r13.0/compiler.36424714_0"
        /*0030*/ 	.string	"-arch sm_100 -m 64 "



//--------------------- .note.nv.cuinfo           --------------------------
	.section	.note.nv.cuinfo,"",@"SHT_NOTE"
	.sectionflags	@"SHF_NOTE_NV_CUINFO"
        /*0018*/ 	.short	0x0002
        /*001a*/ 	.short	0x0064
        /*001c*/ 	.short	0x0082
	.zero		2


//--------------------- .nv.info                  --------------------------
	.section	.nv.info,"",@"SHT_CUDA_INFO"
	.align	4


	//----- nvinfo : EIATTR_REGCOUNT
	.align		4
        /*0000*/ 	.byte	0x04, 0x2f
        /*0002*/ 	.short	(.L_1 - .L_0)
	.align		4
.L_0:
        /*0004*/ 	.word	index@(_Z15brent_kung_scanPiS_i)
        /*0008*/ 	.word	0x0000000d


	//----- nvinfo : EIATTR_FRAME_SIZE
	.align		4
.L_1:
        /*000c*/ 	.byte	0x04, 0x11
        /*000e*/ 	.short	(.L_3 - .L_2)
	.align		4
.L_2:
        /*0010*/ 	.word	index@(_Z15brent_kung_scanPiS_i)
        /*0014*/ 	.word	0x00000000


	//----- nvinfo : EIATTR_MIN_STACK_SIZE
	.align		4
.L_3:
        /*0018*/ 	.byte	0x04, 0x12
        /*001a*/ 	.short	(.L_5 - .L_4)
	.align		4
.L_4:
        /*001c*/ 	.word	index@(_Z15brent_kung_scanPiS_i)
        /*0020*/ 	.word	0x00000000
.L_5:


//--------------------- .nv.compat                --------------------------
	.section	.nv.compat,"",@"SHT_CUDA_COMPAT_INFO"
	.align	4
        /*0000*/ 	.byte	0x02, 0x09, 0x00, 0x00, 0x02, 0x02, 0x01, 0x00, 0x02, 0x05, 0x05, 0x00, 0x03, 0x07, 0x01, 0x01
        /*0010*/ 	.byte	0x02, 0x03, 0x00, 0x00, 0x02, 0x06, 0x01, 0x00, 0x04, 0x0b, 0x08, 0x00, 0x09, 0x00, 0x00, 0x00
        /*0020*/ 	.byte	0x00, 0x00, 0x00, 0x00


//--------------------- .nv.info._Z15brent_kung_scanPiS_i --------------------------
	.section	.nv.info._Z15brent_kung_scanPiS_i,"",@"SHT_CUDA_INFO"
	.sectionflags	@""
	.align	4


	//----- nvinfo : EIATTR_CUDA_API_VERSION
	.align		4
        /*0000*/ 	.byte	0x04, 0x37
        /*0002*/ 	.short	(.L_7 - .L_6)
.L_6:
        /*0004*/ 	.word	0x00000082


	//----- nvinfo : EIATTR_KPARAM_INFO
	.align		4
.L_7:
        /*0008*/ 	.byte	0x04, 0x17
        /*000a*/ 	.short	(.L_9 - .L_8)
.L_8:
        /*000c*/ 	.word	0x00000000
        /*0010*/ 	.short	0x0002
        /*0012*/ 	.short	0x0010
        /*0014*/ 	.byte	0x00, 0xf0, 0x11, 0x00


	//----- nvinfo : EIATTR_KPARAM_INFO
	.align		4
.L_9:
        /*0018*/ 	.byte	0x04, 0x17
        /*001a*/ 	.short	(.L_11 - .L_10)
.L_10:
        /*001c*/ 	.word	0x00000000
        /*0020*/ 	.short	0x0001
        /*0022*/ 	.short	0x0008
        /*0024*/ 	.byte	0x00, 0xf5, 0x21, 0x00


	//----- nvinfo : EIATTR_KPARAM_INFO
	.align		4
.L_11:
        /*0028*/ 	.byte	0x04, 0x17
        /*002a*/ 	.short	(.L_13 - .L_12)
.L_12:
        /*002c*/ 	.word	0x00000000
        /*0030*/ 	.short	0x0000
        /*0032*/ 	.short	0x0000
        /*0034*/ 	.byte	0x00, 0xf5, 0x21, 0x00


	//----- nvinfo : EIATTR_SPARSE_MMA_MASK
	.align		4
.L_13:
        /*0038*/ 	.byte	0x03, 0x50
        /*003a*/ 	.short	0x0000


	//----- nvinfo : EIATTR_MAXREG_COUNT
	.align		4
        /*003c*/ 	.byte	0x03, 0x1b
        /*003e*/ 	.short	0x00ff


	//----- nvinfo : EIATTR_NUM_BARRIERS
	.align		4
        /*0040*/ 	.byte	0x02, 0x4c
        /*0042*/ 	.byte	0x01
	.zero		1


	//----- nvinfo : EIATTR_MERCURY_ISA_VERSION
	.align		4
        /*0044*/ 	.byte	0x03, 0x5f
        /*0046*/ 	.short	0x0101


	//----- nvinfo : EIATTR_VRC_CTA_INIT_COUNT
	.align		4
        /*0048*/ 	.byte	0x02, 0x4a
	.zero		1
	.zero		1


	//----- nvinfo : EIATTR_CBANK_PARAM_SIZE
	.align		4
        /*004c*/ 	.byte	0x03, 0x19
        /*004e*/ 	.short	0x0014


	//----- nvinfo : EIATTR_PARAM_CBANK
	.align		4
        /*0050*/ 	.byte	0x04, 0x0a
        /*0052*/ 	.short	(.L_15 - .L_14)
	.align		4
.L_14:
        /*0054*/ 	.word	index@(.nv.constant0._Z15brent_kung_scanPiS_i)
        /*0058*/ 	.short	0x0380
        /*005a*/ 	.short	0x0014


	//----- nvinfo : EIATTR_SW_WAR
	.align		4
.L_15:
        /*005c*/ 	.byte	0x04, 0x36
        /*005e*/ 	.short	(.L_17 - .L_16)
.L_16:
        /*0060*/ 	.word	0x00000008
.L_17:


//--------------------- .nv.callgraph             --------------------------
	.section	.nv.callgraph,"",@"SHT_CUDA_CALLGRAPH"
	.align	4
	.sectionentsize	8
	.align		4
        /*0000*/ 	.word	0x00000000
	.align		4
        /*0004*/ 	.word	0xffffffff
	.align		4
        /*0008*/ 	.word	0x00000000
	.align		4
        /*000c*/ 	.word	0xfffffffe
	.align		4
        /*0010*/ 	.word	0x00000000
	.align		4
        /*0014*/ 	.word	0xfffffffd
	.align		4
        /*0018*/ 	.word	0x00000000
	.align		4
        /*001c*/ 	.word	0xfffffffc


//--------------------- .text._Z15brent_kung_scanPiS_i --------------------------
	.section	.text._Z15brent_kung_scanPiS_i,"ax",@progbits
	.align	128
        .global         _Z15brent_kung_scanPiS_i
        .type           _Z15brent_kung_scanPiS_i,@function
        .size           _Z15brent_kung_scanPiS_i,(.L_x_3 - _Z15brent_kung_scanPiS_i)
        .other          _Z15brent_kung_scanPiS_i,@"STO_CUDA_ENTRY STV_DEFAULT"
_Z15brent_kung_scanPiS_i:
.text._Z15brent_kung_scanPiS_i:
[----:B------:R-:W-:Y:S01]  /*0000*/  LDC R1, c[0x0][0x37c] ;  /* 0x0000df00ff017b82 */ /* 0x000fe20000000800 */
[----:B------:R-:W0:Y:S07]  /*0010*/  S2R R0, SR_TID.X ;  /* 0x0000000000007919 */ /* 0x000e2e0000002100 */
[----:B------:R-:W1:Y:S01]  /*0020*/  S2UR UR4, SR_CTAID.X ;  /* 0x00000000000479c3 */ /* 0x000e620000002500 */
[----:B------:R-:W2:Y:S07]  /*0030*/  LDCU UR5, c[0x0][0x390] ;  /* 0x00007200ff0577ac */ /* 0x000eae0008000800 */
[----:B------:R-:W1:Y:S02]  /*0040*/  LDC R10, c[0x0][0x360] ;  /* 0x0000d800ff0a7b82 */ /* 0x000e640000000800 */
[----:B-1----:R-:W-:-:S04]  /*0050*/  IMAD R3, R10, UR4, RZ ;  /* 0x000000040a037c24 */ /* 0x002fc8000f8e02ff */
[----:B0-----:R-:W-:-:S04]  /*0060*/  IMAD R7, R3, 0x2, R0 ;  /* 0x0000000203077824 */ /* 0x001fc800078e0200 */
[C---:B------:R-:W-:Y:S01]  /*0070*/  IMAD.IADD R9, R7.reuse, 0x1, R10 ;  /* 0x0000000107097824 */ /* 0x040fe200078e020a */
[----:B--2---:R-:W-:-:S04]  /*0080*/  ISETP.GE.AND P0, PT, R7, UR5, PT ;  /* 0x0000000507007c0c */ /* 0x004fc8000bf06270 */
[----:B------:R-:W-:Y:S01]  /*0090*/  ISETP.GE.U32.AND P1, PT, R9, UR5, PT ;  /* 0x0000000509007c0c */ /* 0x000fe2000bf26070 */
[----:B------:R-:W0:Y:S08]  /*00a0*/  LDCU.64 UR4, c[0x0][0x358] ;  /* 0x00006b00ff0477ac */ /* 0x000e300008000a00 */
[----:B------:R-:W1:Y:S08]  /*00b0*/  @!P0 LDC.64 R2, c[0x0][0x380] ;  /* 0x0000e000ff028b82 */ /* 0x000e700000000a00 */
[----:B------:R-:W2:Y:S01]  /*00c0*/  @!P1 LDC.64 R4, c[0x0][0x380] ;  /* 0x0000e000ff049b82 */ /* 0x000ea20000000a00 */
[----:B-1----:R-:W-:-:S06]  /*00d0*/  @!P0 IMAD.WIDE R2, R7, 0x4, R2 ;  /* 0x0000000407028825 */ /* 0x002fcc00078e0202 */
[----:B0-----:R0:W3:Y:S01]  /*00e0*/  @!P0 LDG.E R2, desc[UR4][R2.64] ;  /* 0x0000000402028981 */ /* 0x0010e2000c1e1900 */
[----:B--2---:R-:W-:-:S06]  /*00f0*/  @!P1 IMAD.WIDE.U32 R4, R9, 0x4, R4 ;  /* 0x0000000409049825 */ /* 0x004fcc00078e0004 */
[----:B------:R-:W2:Y:S01]  /*0100*/  @!P1 LDG.E R4, desc[UR4][R4.64] ;  /* 0x0000000404049981 */ /* 0x000ea2000c1e1900 */
[----:B------:R-:W1:Y:S01]  /*0110*/  S2UR UR5, SR_CgaCtaId ;  /* 0x00000000000579c3 */ /* 0x000e620000008800 */
[----:B------:R-:W-:Y:S02]  /*0120*/  UMOV UR4, 0x400 ;  /* 0x0000040000047882 */ /* 0x000fe40000000000 */
[----:B-1----:R-:W-:-:S06]  /*0130*/  ULEA UR4, UR5, UR4, 0x18 ;  /* 0x0000000405047291 */ /* 0x002fcc000f8ec0ff */
[----:B------:R-:W-:-:S04]  /*0140*/  LEA R7, R0, UR4, 0x2 ;  /* 0x0000000400077c11 */ /* 0x000fc8000f8e10ff */
[----:B------:R-:W-:Y:S01]  /*0150*/  @!P1 LEA R9, R10, R7, 0x2 ;  /* 0x000000070a099211 */ /* 0x000fe200078e10ff */
[----:B0-----:R-:W-:Y:S01]  /*0160*/  IMAD.MOV.U32 R3, RZ, RZ, 0x1 ;  /* 0x00000001ff037424 */ /* 0x001fe200078e00ff */
[----:B---3--:R-:W-:Y:S02]  /*0170*/  @!P0 I2FP.F32.S32 R6, R2 ;  /* 0x0000000200068245 */ /* 0x008fe40000201400 */
[----:B--2---:R-:W-:-:S03]  /*0180*/  @!P1 I2FP.F32.S32 R8, R4 ;  /* 0x0000000400089245 */ /* 0x004fc60000201400 */
[----:B------:R0:W-:Y:S04]  /*0190*/  @!P0 STS [R7], R6 ;  /* 0x0000000607008388 */ /* 0x0001e80000000800 */
[----:B------:R0:W-:Y:S01]  /*01a0*/  @!P1 STS [R9], R8 ;  /* 0x0000000809009388 */ /* 0x0001e20000000800 */
[----:B------:R-:W-:-:S07]  /*01b0*/  LEA R2, R0, 0x2, 0x1 ;  /* 0x0000000200027811 */ /* 0x000fce00078e08ff */
.L_x_0:
[----:B------:R-:W-:Y:S01]  /*01c0*/  IMAD R4, R2, R3, RZ ;  /* 0x0000000302047224 */ /* 0x000fe200078e02ff */
[----:B------:R-:W-:Y:S04]  /*01d0*/  BAR.SYNC.DEFER_BLOCKING 0x0 ;  /* 0x0000000000007b1d */ /* 0x000fe80000010000 */
[----:B------:R-:W-:-:S13]  /*01e0*/  ISETP.GT.U32.AND P0, PT, R4, 0x10, PT ;  /* 0x000000100400780c */ /* 0x000fda0003f04070 */
[----:B------:R-:W-:-:S05]  /*01f0*/  @!P0 IMAD.IADD R4, R4, 0x1, -R3 ;  /* 0x0000000104048824 */ /* 0x000fca00078e0a03 */
[----:B------:R-:W-:-:S04]  /*0200*/  @!P0 LEA R4, R4, UR4, 0x2 ;  /* 0x0000000404048c11 */ /* 0x000fc8000f8e10ff */
[C---:B------:R-:W-:Y:S01]  /*0210*/  @!P0 LEA R5, R3.reuse, R4, 0x2 ;  /* 0x0000000403058211 */ /* 0x040fe200078e10ff */
[----:B------:R-:W-:Y:S01]  /*0220*/  IMAD.SHL.U32 R3, R3, 0x2, RZ ;  /* 0x0000000203037824 */ /* 0x000fe200078e00ff */
[----:B------:R-:W-:Y:S04]  /*0230*/  @!P0 LDS R4, [R4+-0x4] ;  /* 0xfffffc0004048984 */ /* 0x000fe80000000800 */
[----:B0-----:R-:W0:Y:S02]  /*0240*/  @!P0 LDS R9, [R5+-0x4] ;  /* 0xfffffc0005098984 */ /* 0x001e240000000800 */
[----:B0-----:R-:W-:-:S05]  /*0250*/  @!P0 FADD R6, R4, R9 ;  /* 0x0000000904068221 */ /* 0x001fca0000000000 */
[----:B------:R1:W-:Y:S01]  /*0260*/  @!P0 STS [R5+-0x4], R6 ;  /* 0xfffffc0605008388 */ /* 0x0003e20000000800 */
[----:B------:R-:W-:-:S13]  /*0270*/  ISETP.GT.U32.AND P0, PT, R3, R10, PT ;  /* 0x0000000a0300720c */ /* 0x000fda0003f04070 */
[----:B-1----:R-:W-:Y:S05]  /*0280*/  @!P0 BRA `(.L_x_0) ;  /* 0xfffffffc00cc8947 */ /* 0x002fea000383ffff */
[----:B------:R-:W-:Y:S01]  /*0290*/  BAR.SYNC.DEFER_BLOCKING 0x0 ;  /* 0x0000000000007b1d */ /* 0x000fe20000010000 */
[C---:B------:R-:W-:Y:S02]  /*02a0*/  ISETP.NE.AND P1, PT, R0.reuse, RZ, PT ;  /* 0x000000ff0000720c */ /* 0x040fe40003f25270 */
[----:B------:R-:W-:-:S11]  /*02b0*/  ISETP.GT.U32.AND P0, PT, R0, 0x2, PT ;  /* 0x000000020000780c */ /* 0x000fd60003f04070 */
[----:B------:R-:W0:Y:S01]  /*02c0*/  @!P1 S2R R3, SR_CgaCtaId ;  /* 0x0000000000039919 */ /* 0x000e220000008800 */
[----:B------:R-:W-:-:S04]  /*02d0*/  @!P1 MOV R2, 0x400 ;  /* 0x0000040000029802 */ /* 0x000fc80000000f00 */
[----:B0-----:R-:W-:-:S05]  /*02e0*/  @!P1 LEA R9, R3, R2, 0x18 ;  /* 0x0000000203099211 */ /* 0x001fca00078ec0ff */
[----:B------:R-:W-:Y:S04]  /*02f0*/  @!P1 LDS R2, [R9+0x1c] ;  /* 0x00001c0009029984 */ /* 0x000fe80000000800 */
[----:B------:R-:W0:Y:S02]  /*0300*/  @!P1 LDS R3, [R9+0x2c] ;  /* 0x00002c0009039984 */ /* 0x000e240000000800 */
[----:B0-----:R-:W-:Y:S01]  /*0310*/  @!P1 FADD R2, R2, R3 ;  /* 0x0000000302029221 */ /* 0x001fe20000000000 */
[----:B------:R-:W-:-:S04]  /*0320*/  @!P0 IMAD R3, R0, 0xc, R7 ;  /* 0x0000000c00038824 */ /* 0x000fc800078e0207 */
[----:B------:R-:W-:Y:S01]  /*0330*/  @!P1 STS [R9+0x2c], R2 ;  /* 0x00002c0209009388 */ /* 0x000fe20000000800 */
[----:B------:R-:W-:Y:S01]  /*0340*/  BAR.SYNC.DEFER_BLOCKING 0x0 ;  /* 0x0000000000007b1d */ /* 0x000fe20000010000 */
[----:B------:R-:W-:-:S13]  /*0350*/  ISETP.GT.U32.AND P1, PT, R0, 0x6, PT ;  /* 0x000000060000780c */ /* 0x000fda0003f24070 */
[----:B------:R-:W-:Y:S01]  /*0360*/  @!P1 LEA R0, R0, R7, 0x2 ;  /* 0x0000000700009211 */ /* 0x000fe200078e10ff */
[----:B------:R-:W-:Y:S04]  /*0370*/  @!P0 LDS R4, [R3+0xc] ;  /* 0x00000c0003048984 */ /* 0x000fe80000000800 */
[----:B------:R-:W0:Y:S02]  /*0380*/  @!P0 LDS R5, [R3+0x14] ;  /* 0x0000140003058984 */ /* 0x000e240000000800 */
[----:B0-----:R-:W-:-:S05]  /*0390*/  @!P0 FADD R4, R4, R5 ;  /* 0x0000000504048221 */ /* 0x001fca0000000000 */
[----:B------:R-:W-:Y:S01]  /*03a0*/  @!P0 STS [R3+0x14], R4 ;  /* 0x0000140403008388 */ /* 0x000fe20000000800 */
[----:B------:R-:W-:Y:S06]  /*03b0*/  BAR.SYNC.DEFER_BLOCKING 0x0 ;  /* 0x0000000000007b1d */ /* 0x000fec0000010000 */
[----:B------:R-:W-:Y:S04]  /*03c0*/  @!P1 LDS R5, [R0+0x4] ;  /* 0x0000040000059984 */ /* 0x000fe80000000800 */
[----:B------:R-:W0:Y:S02]  /*03d0*/  @!P1 LDS R6, [R0+0x8] ;  /* 0x0000080000069984 */ /* 0x000e240000000800 */
[----:B0-----:R-:W-:-:S05]  /*03e0*/  @!P1 FADD R5, R5, R6 ;  /* 0x0000000605059221 */ /* 0x001fca0000000000 */
[----:B------:R0:W-:Y:S02]  /*03f0*/  @!P1 STS [R0+0x8], R5 ;  /* 0x0000080500009388 */ /* 0x0001e40000000800 */
.L_x_1:
[----:B------:R-:W-:Y:S06]  /*0400*/  BAR.SYNC.DEFER_BLOCKING 0x0 ;  /* 0x0000000000007b1d */ /* 0x000fec0000010000 */
[----:B------:R-:W-:Y:S05]  /*0410*/  BRA `(.L_x_1) ;  /* 0xfffffffc00f87947 */ /* 0x000fea000383ffff */
.L_x_2:
[----:B------:R-:W-:-:S00]  /*0420*/  BRA `(.L_x_2) ;  /* 0xfffffffc00fc7947 */ /* 0x000fc0000383ffff */
[----:B------:R-:W-:-:S00]  /*0430*/  NOP ;  /* 0x0000000000007918 */ /* 0x000fc00000000000 */
        /* <DEDUP_REMOVED lines=12> */
.L_x_3:


//--------------------- .nv.shared._Z15brent_kung_scanPiS_i --------------------------
	.section	.nv.shared._Z15brent_kung_scanPiS_i,"aw",@nobits
	.sectionflags	@""
	.align	4
.nv.shared._Z15brent_kung_scanPiS_i:
	.zero		1088


//--------------------- .nv.shared.reserved.0     --------------------------
	.section	.nv.shared.reserved.0,"aw",@nobits
	.weak		__nv_reservedSMEM_offset_0_alias
	.size		__nv_reservedSMEM_offset_0_alias, 0, 64
	.other		__nv_reservedSMEM_offset_0_alias,@"STO_CUDA_RESERVED_SHARED STV_DEFAULT"
__nv_reservedSMEM_offset_0_alias:
	.zero		0
	.zero		64


//--------------------- .nv.constant0._Z15brent_kung_scanPiS_i --------------------------
	.section	.nv.constant0._Z15brent_kung_scanPiS_i,"a",@progbits
	.sectionflags	@""
	.align	4
.nv.constant0._Z15brent_kung_scanPiS_i:
	.zero		916


//--------------------- SYMBOLS --------------------------

	.type		.nv.reservedSmem.offset0,@object
	.size		.nv.reservedSmem.offset0,0x4
	.type		.nv.reservedSmem.cap,@object
	.size		.nv.reservedSmem.cap,0x4
